//
// Generated by NVIDIA NVVM Compiler
//
// Compiler Build ID: CL-36424714
// Cuda compilation tools, release 13.0, V13.0.88
// Based on NVVM 20.0.0
//

.version 9.0
.target sm_100
.address_size 64

	// .globl	_Z23block_prefix_sum_kernelPKfPfS1_j
.extern .shared .align 16 .b8 temp[];

.visible .entry _Z23block_prefix_sum_kernelPKfPfS1_j(
	.param .u64 .ptr .align 1 _Z23block_prefix_sum_kernelPKfPfS1_j_param_0,
	.param .u64 .ptr .align 1 _Z23block_prefix_sum_kernelPKfPfS1_j_param_1,
	.param .u64 .ptr .align 1 _Z23block_prefix_sum_kernelPKfPfS1_j_param_2,
	.param .u32 _Z23block_prefix_sum_kernelPKfPfS1_j_param_3
)
{
	.reg .pred 	%p<13>;
	.reg .b32 	%r<42>;
	.reg .b32 	%f<107>;
	.reg .b64 	%rd<13>;

	ld.param.u64 	%rd1, [_Z23block_prefix_sum_kernelPKfPfS1_j_param_0];
	ld.param.u64 	%rd2, [_Z23block_prefix_sum_kernelPKfPfS1_j_param_1];
	ld.param.u64 	%rd3, [_Z23block_prefix_sum_kernelPKfPfS1_j_param_2];
	ld.param.u32 	%r18, [_Z23block_prefix_sum_kernelPKfPfS1_j_param_3];
	mov.u32 	%r1, %tid.x;
	mov.u32 	%r2, %ctaid.x;
	mov.u32 	%r3, %ntid.x;
	mad.lo.s32 	%r4, %r2, %r3, %r1;
	setp.ge.u32 	%p1, %r4, %r18;
	mov.f32 	%f94, 0f00000000;
	@%p1 bra 	$L__BB0_2;
	cvta.to.global.u64 	%rd4, %rd1;
	mul.wide.u32 	%rd5, %r4, 4;
	add.s64 	%rd6, %rd4, %rd5;
	ld.global.f32 	%f94, [%rd6];
$L__BB0_2:
	shl.b32 	%r20, %r1, 2;
	mov.u32 	%r21, temp;
	add.s32 	%r22, %r21, %r20;
	st.shared.f32 	[%r22], %f94;
	bar.sync 	0;
	add.s32 	%r5, %r1, 1;
	and.b32  	%r6, %r5, 7;
	setp.lt.u32 	%p2, %r1, 7;
	mov.f32 	%f98, 0f00000000;
	mov.b32 	%r40, 0;
	mov.f32 	%f106, %f98;
	@%p2 bra 	$L__BB0_5;
	and.b32  	%r40, %r5, 2040;
	add.s32 	%r37, %r21, 16;
	neg.s32 	%r38, %r40;
	mov.f32 	%f98, 0f00000000;
$L__BB0_4:
	.pragma "nounroll";
	ld.shared.v4.f32 	{%f26, %f27, %f28, %f29}, [%r37+-16];
	sub.f32 	%f30, %f26, %f98;
	add.f32 	%f31, %f106, %f30;
	sub.f32 	%f32, %f31, %f106;
	sub.f32 	%f33, %f32, %f30;
	sub.f32 	%f34, %f27, %f33;
	add.f32 	%f35, %f31, %f34;
	sub.f32 	%f36, %f35, %f31;
	sub.f32 	%f37, %f36, %f34;
	sub.f32 	%f38, %f28, %f37;
	add.f32 	%f39, %f35, %f38;
	sub.f32 	%f40, %f39, %f35;
	sub.f32 	%f41, %f40, %f38;
	sub.f32 	%f42, %f29, %f41;
	add.f32 	%f43, %f39, %f42;
	sub.f32 	%f44, %f43, %f39;
	sub.f32 	%f45, %f44, %f42;
	ld.shared.v4.f32 	{%f46, %f47, %f48, %f49}, [%r37];
	sub.f32 	%f50, %f46, %f45;
	add.f32 	%f51, %f43, %f50;
	sub.f32 	%f52, %f51, %f43;
	sub.f32 	%f53, %f52, %f50;
	sub.f32 	%f54, %f47, %f53;
	add.f32 	%f55, %f51, %f54;
	sub.f32 	%f56, %f55, %f51;
	sub.f32 	%f57, %f56, %f54;
	sub.f32 	%f58, %f48, %f57;
	add.f32 	%f59, %f55, %f58;
	sub.f32 	%f60, %f59, %f55;
	sub.f32 	%f61, %f60, %f58;
	sub.f32 	%f62, %f49, %f61;
	add.f32 	%f106, %f59, %f62;
	sub.f32 	%f63, %f106, %f59;
	sub.f32 	%f98, %f63, %f62;
	add.s32 	%r38, %r38, 8;
	add.s32 	%r37, %r37, 32;
	setp.ne.s32 	%p3, %r38, 0;
	@%p3 bra 	$L__BB0_4;
$L__BB0_5:
	setp.eq.s32 	%p4, %r6, 0;
	@%p4 bra 	$L__BB0_13;
	setp.lt.u32 	%p5, %r6, 4;
	@%p5 bra 	$L__BB0_8;
	shl.b32 	%r25, %r40, 2;
	add.s32 	%r27, %r21, %r25;
	ld.shared.f32 	%f65, [%r27];
	sub.f32 	%f66, %f65, %f98;
	add.f32 	%f67, %f106, %f66;
	sub.f32 	%f68, %f67, %f106;
	sub.f32 	%f69, %f68, %f66;
	ld.shared.f32 	%f70, [%r27+4];
	sub.f32 	%f71, %f70, %f69;
	add.f32 	%f72, %f67, %f71;
	sub.f32 	%f73, %f72, %f67;
	sub.f32 	%f74, %f73, %f71;
	ld.shared.f32 	%f75, [%r27+8];
	sub.f32 	%f76, %f75, %f74;
	add.f32 	%f77, %f72, %f76;
	sub.f32 	%f78, %f77, %f72;
	sub.f32 	%f79, %f78, %f76;
	ld.shared.f32 	%f80, [%r27+12];
	sub.f32 	%f81, %f80, %f79;
	add.f32 	%f106, %f77, %f81;
	sub.f32 	%f82, %f106, %f77;
	sub.f32 	%f98, %f82, %f81;
	add.s32 	%r40, %r40, 4;
$L__BB0_8:
	and.b32  	%r28, %r5, 3;
	setp.eq.s32 	%p6, %r28, 0;
	@%p6 bra 	$L__BB0_13;
	setp.eq.s32 	%p7, %r28, 1;
	@%p7 bra 	$L__BB0_11;
	shl.b32 	%r29, %r40, 2;
	add.s32 	%r31, %r21, %r29;
	ld.shared.f32 	%f84, [%r31];
	sub.f32 	%f85, %f84, %f98;
	add.f32 	%f86, %f106, %f85;
	sub.f32 	%f87, %f86, %f106;
	sub.f32 	%f88, %f87, %f85;
	ld.shared.f32 	%f89, [%r31+4];
	sub.f32 	%f90, %f89, %f88;
	add.f32 	%f106, %f86, %f90;
	sub.f32 	%f91, %f106, %f86;
	sub.f32 	%f98, %f91, %f90;
	add.s32 	%r40, %r40, 2;
$L__BB0_11:
	and.b32  	%r32, %r1, 1;
	setp.eq.b32 	%p8, %r32, 1;
	@%p8 bra 	$L__BB0_13;
	shl.b32 	%r33, %r40, 2;
	add.s32 	%r35, %r21, %r33;
	ld.shared.f32 	%f92, [%r35];
	sub.f32 	%f93, %f92, %f98;
	add.f32 	%f106, %f106, %f93;
$L__BB0_13:
	setp.ge.u32 	%p9, %r4, %r18;
	bar.sync 	0;
	add.s32 	%r36, %r3, -1;
	setp.ne.s32 	%p10, %r1, %r36;
	or.pred  	%p11, %p10, %p9;
	@%p11 bra 	$L__BB0_15;
	cvta.to.global.u64 	%rd7, %rd3;
	mul.wide.u32 	%rd8, %r2, 4;
	add.s64 	%rd9, %rd7, %rd8;
	st.global.f32 	[%rd9], %f106;
$L__BB0_15:
	setp.ge.u32 	%p12, %r4, %r18;
	@%p12 bra 	$L__BB0_17;
	cvta.to.global.u64 	%rd10, %rd2;
	mul.wide.u32 	%rd11, %r4, 4;
	add.s64 	%rd12, %rd10, %rd11;
	st.global.f32 	[%rd12], %f106;
$L__BB0_17:
	ret;

}
	// .globl	_Z28block_sums_prefix_sum_kernelPKfPfj
.visible .entry _Z28block_sums_prefix_sum_kernelPKfPfj(
	.param .u64 .ptr .align 1 _Z28block_sums_prefix_sum_kernelPKfPfj_param_0,
	.param .u64 .ptr .align 1 _Z28block_sums_prefix_sum_kernelPKfPfj_param_1,
	.param .u32 _Z28block_sums_prefix_sum_kernelPKfPfj_param_2
)
{
	.reg .pred 	%p<10>;
	.reg .b32 	%r<38>;
	.reg .b32 	%f<107>;
	.reg .b64 	%rd<9>;

	ld.param.u64 	%rd1, [_Z28block_sums_prefix_sum_kernelPKfPfj_param_0];
	ld.param.u64 	%rd2, [_Z28block_sums_prefix_sum_kernelPKfPfj_param_1];
	ld.param.u32 	%r15, [_Z28block_sums_prefix_sum_kernelPKfPfj_param_2];
	mov.u32 	%r1, %tid.x;
	setp.ge.u32 	%p1, %r1, %r15;
	mov.f32 	%f94, 0f00000000;
	@%p1 bra 	$L__BB1_2;
	cvta.to.global.u64 	%rd3, %rd1;
	mul.wide.u32 	%rd4, %r1, 4;
	add.s64 	%rd5, %rd3, %rd4;
	ld.global.f32 	%f94, [%rd5];
$L__BB1_2:
	shl.b32 	%r17, %r1, 2;
	mov.u32 	%r18, temp;
	add.s32 	%r19, %r18, %r17;
	st.shared.f32 	[%r19], %f94;
	bar.sync 	0;
	add.s32 	%r2, %r1, 1;
	and.b32  	%r3, %r2, 7;
	setp.lt.u32 	%p2, %r1, 7;
	mov.f32 	%f98, 0f00000000;
	mov.b32 	%r36, 0;
	mov.f32 	%f106, %f98;
	@%p2 bra 	$L__BB1_5;
	and.b32  	%r36, %r2, 2040;
	add.s32 	%r33, %r18, 16;
	neg.s32 	%r34, %r36;
	mov.f32 	%f98, 0f00000000;
$L__BB1_4:
	.pragma "nounroll";
	ld.shared.v4.f32 	{%f26, %f27, %f28, %f29}, [%r33+-16];
	sub.f32 	%f30, %f26, %f98;
	add.f32 	%f31, %f106, %f30;
	sub.f32 	%f32, %f31, %f106;
	sub.f32 	%f33, %f32, %f30;
	sub.f32 	%f34, %f27, %f33;
	add.f32 	%f35, %f31, %f34;
	sub.f32 	%f36, %f35, %f31;
	sub.f32 	%f37, %f36, %f34;
	sub.f32 	%f38, %f28, %f37;
	add.f32 	%f39, %f35, %f38;
	sub.f32 	%f40, %f39, %f35;
	sub.f32 	%f41, %f40, %f38;
	sub.f32 	%f42, %f29, %f41;
	add.f32 	%f43, %f39, %f42;
	sub.f32 	%f44, %f43, %f39;
	sub.f32 	%f45, %f44, %f42;
	ld.shared.v4.f32 	{%f46, %f47, %f48, %f49}, [%r33];
	sub.f32 	%f50, %f46, %f45;
	add.f32 	%f51, %f43, %f50;
	sub.f32 	%f52, %f51, %f43;
	sub.f32 	%f53, %f52, %f50;
	sub.f32 	%f54, %f47, %f53;
	add.f32 	%f55, %f51, %f54;
	sub.f32 	%f56, %f55, %f51;
	sub.f32 	%f57, %f56, %f54;
	sub.f32 	%f58, %f48, %f57;
	add.f32 	%f59, %f55, %f58;
	sub.f32 	%f60, %f59, %f55;
	sub.f32 	%f61, %f60, %f58;
	sub.f32 	%f62, %f49, %f61;
	add.f32 	%f106, %f59, %f62;
	sub.f32 	%f63, %f106, %f59;
	sub.f32 	%f98, %f63, %f62;
	add.s32 	%r34, %r34, 8;
	add.s32 	%r33, %r33, 32;
	setp.ne.s32 	%p3, %r34, 0;
	@%p3 bra 	$L__BB1_4;
$L__BB1_5:
	setp.eq.s32 	%p4, %r3, 0;
	@%p4 bra 	$L__BB1_13;
	setp.lt.u32 	%p5, %r3, 4;
	@%p5 bra 	$L__BB1_8;
	shl.b32 	%r22, %r36, 2;
	add.s32 	%r24, %r18, %r22;
	ld.shared.f32 	%f65, [%r24];
	sub.f32 	%f66, %f65, %f98;
	add.f32 	%f67, %f106, %f66;
	sub.f32 	%f68, %f67, %f106;
	sub.f32 	%f69, %f68, %f66;
	ld.shared.f32 	%f70, [%r24+4];
	sub.f32 	%f71, %f70, %f69;
	add.f32 	%f72, %f67, %f71;
	sub.f32 	%f73, %f72, %f67;
	sub.f32 	%f74, %f73, %f71;
	ld.shared.f32 	%f75, [%r24+8];
	sub.f32 	%f76, %f75, %f74;
	add.f32 	%f77, %f72, %f76;
	sub.f32 	%f78, %f77, %f72;
	sub.f32 	%f79, %f78, %f76;
	ld.shared.f32 	%f80, [%r24+12];
	sub.f32 	%f81, %f80, %f79;
	add.f32 	%f106, %f77, %f81;
	sub.f32 	%f82, %f106, %f77;
	sub.f32 	%f98, %f82, %f81;
	add.s32 	%r36, %r36, 4;
$L__BB1_8:
	and.b32  	%r25, %r2, 3;
	setp.eq.s32 	%p6, %r25, 0;
	@%p6 bra 	$L__BB1_13;
	setp.eq.s32 	%p7, %r25, 1;
	@%p7 bra 	$L__BB1_11;
	shl.b32 	%r26, %r36, 2;
	add.s32 	%r28, %r18, %r26;
	ld.shared.f32 	%f84, [%r28];
	sub.f32 	%f85, %f84, %f98;
	add.f32 	%f86, %f106, %f85;
	sub.f32 	%f87, %f86, %f106;
	sub.f32 	%f88, %f87, %f85;
	ld.shared.f32 	%f89, [%r28+4];
	sub.f32 	%f90, %f89, %f88;
	add.f32 	%f106, %f86, %f90;
	sub.f32 	%f91, %f106, %f86;
	sub.f32 	%f98, %f91, %f90;
	add.s32 	%r36, %r36, 2;
$L__BB1_11:
	and.b32  	%r29, %r1, 1;
	setp.eq.b32 	%p8, %r29, 1;
	@%p8 bra 	$L__BB1_13;
	shl.b32 	%r30, %r36, 2;
	add.s32 	%r32, %r18, %r30;
	ld.shared.f32 	%f92, [%r32];
	sub.f32 	%f93, %f92, %f98;
	add.f32 	%f106, %f106, %f93;
$L__BB1_13:
	setp.ge.u32 	%p9, %r1, %r15;
	bar.sync 	0;
	@%p9 bra 	$L__BB1_15;
	cvta.to.global.u64 	%rd6, %rd2;
	mul.wide.u32 	%rd7, %r1, 4;
	add.s64 	%rd8, %rd6, %rd7;
	st.global.f32 	[%rd8], %f106;
$L__BB1_15:
	ret;

}
	// .globl	_Z21add_block_sums_kernelPfPKfj
.visible .entry _Z21add_block_sums_kernelPfPKfj(
	.param .u64 .ptr .align 1 _Z21add_block_sums_kernelPfPKfj_param_0,
	.param .u64 .ptr .align 1 _Z21add_block_sums_kernelPfPKfj_param_1,
	.param .u32 _Z21add_block_sums_kernelPfPKfj_param_2
)
{
	.reg .pred 	%p<4>;
	.reg .b32 	%r<7>;
	.reg .b32 	%f<4>;
	.reg .b64 	%rd<9>;

	ld.param.u64 	%rd1, [_Z21add_block_sums_kernelPfPKfj_param_0];
	ld.param.u64 	%rd2, [_Z21add_block_sums_kernelPfPKfj_param_1];
	ld.param.u32 	%r3, [_Z21add_block_sums_kernelPfPKfj_param_2];
	mov.u32 	%r1, %ctaid.x;
	mov.u32 	%r4, %ntid.x;
	mov.u32 	%r5, %tid.x;
	mad.lo.s32 	%r2, %r1, %r4, %r5;
	setp.eq.s32 	%p1, %r1, 0;
	setp.ge.u32 	%p2, %r2, %r3;
	or.pred  	%p3, %p1, %p2;
	@%p3 bra 	$L__BB2_2;
	cvta.to.global.u64 	%rd3, %rd2;
	cvta.to.global.u64 	%rd4, %rd1;
	add.s32 	%r6, %r1, -1;
	mul.wide.u32 	%rd5, %r6, 4;
	add.s64 	%rd6, %rd3, %rd5;
	ld.global.f32 	%f1, [%rd6];
	mul.wide.u32 	%rd7, %r2, 4;
	add.s64 	%rd8, %rd4, %rd7;
	ld.global.f32 	%f2, [%rd8];
	add.f32 	%f3, %f1, %f2;
	st.global.f32 	[%rd8], %f3;
$L__BB2_2:
	ret;

}


// ===== COMPILED SASS (sm_100) =====

	.target	sm_100

	.elftype	@"ET_EXEC"


//--------------------- .note.nv.tkinfo           --------------------------
	.section	.note.nv.tkinfo,"",@"SHT_NOTE"
	.sectionflags	@"SHF_NOTE_NV_TKINFO"
	.tkinfo
        /*0018*/ 	.word	0x00000002
        /*0030*/ 	.string	""
        /*0030*/ 	.string	"ptxas"
        /*0030*/ 	.string	"Cuda compilation tools, release 13.0, V13.0.88"
        /*0030*/ 	.string	"Build cuda_13.0.r13.0/compiler.36424714_0"
        /*0030*/ 	.string	"-arch sm_100 -m 64 "



//--------------------- .note.nv.cuinfo           --------------------------
	.section	.note.nv.cuinfo,"",@"SHT_NOTE"
	.sectionflags	@"SHF_NOTE_NV_CUINFO"
        /*0018*/ 	.short	0x0002
        /*001a*/ 	.short	0x0064
        /*001c*/ 	.short	0x0082
	.zero		2


//--------------------- .nv.info                  --------------------------
	.section	.nv.info,"",@"SHT_CUDA_INFO"
	.align	4


	//----- nvinfo : EIATTR_REGCOUNT
	.align		4
        /*0000*/ 	.byte	0x04, 0x2f
        /*0002*/ 	.short	(.L_1 - .L_0)
	.align		4
.L_0:
        /*0004*/ 	.word	index@(_Z23block_prefix_sum_kernelPKfPfS1_j)
        /*0008*/ 	.word	0x00000015


	//----- nvinfo : EIATTR_FRAME_SIZE
	.align		4
.L_1:
        /*000c*/ 	.byte	0x04, 0x11
        /*000e*/ 	.short	(.L_3 - .L_2)
	.align		4
.L_2:
        /*0010*/ 	.word	index@(_Z23block_prefix_sum_kernelPKfPfS1_j)
        /*0014*/ 	.word	0x00000000


	//----- nvinfo : EIATTR_REGCOUNT
	.align		4
.L_3:
        /*0018*/ 	.byte	0x04, 0x2f
        /*001a*/ 	.short	(.L_5 - .L_4)
	.align		4
.L_4:
        /*001c*/ 	.word	index@(_Z28block_sums_prefix_sum_kernelPKfPfj)
        /*0020*/ 	.word	0x00000013


	//----- nvinfo : EIATTR_FRAME_SIZE
	.align		4
.L_5:
        /*0024*/ 	.byte	0x04, 0x11
        /*0026*/ 	.short	(.L_7 - .L_6)
	.align		4
.L_6:
        /*0028*/ 	.word	index@(_Z28block_sums_prefix_sum_kernelPKfPfj)
        /*002c*/ 	.word	0x00000000


	//----- nvinfo : EIATTR_REGCOUNT
	.align		4
.L_7:
        /*0030*/ 	.byte	0x04, 0x2f
        /*0032*/ 	.short	(.L_9 - .L_8)
	.align		4
.L_8:
        /*0034*/ 	.word	index@(_Z21add_block_sums_kernelPfPKfj)
        /*0038*/ 	.word	0x0000000c


	//----- nvinfo : EIATTR_FRAME_SIZE
	.align		4
.L_9:
        /*003c*/ 	.byte	0x04, 0x11
        /*003e*/ 	.short	(.L_11 - .L_10)
	.align		4
.L_10:
        /*0040*/ 	.word	index@(_Z21add_block_sums_kernelPfPKfj)
        /*0044*/ 	.word	0x00000000


	//----- nvinfo : EIATTR_MIN_STACK_SIZE
	.align		4
.L_11:
        /*0048*/ 	.byte	0x04, 0x12
        /*004a*/ 	.short	(.L_13 - .L_12)
	.align		4
.L_12:
        /*004c*/ 	.word	index@(_Z21add_block_sums_kernelPfPKfj)
        /*0050*/ 	.word	0x00000000


	//----- nvinfo : EIATTR_MIN_STACK_SIZE
	.align		4
.L_13:
        /*0054*/ 	.byte	0x04, 0x12
        /*0056*/ 	.short	(.L_15 - .L_14)
	.align		4
.L_14:
        /*0058*/ 	.word	index@(_Z28block_sums_prefix_sum_kernelPKfPfj)
        /*005c*/ 	.word	0x00000000


	//----- nvinfo : EIATTR_MIN_STACK_SIZE
	.align		4
.L_15:
        /*0060*/ 	.byte	0x04, 0x12
        /*0062*/ 	.short	(.L_17 - .L_16)
	.align		4
.L_16:
        /*0064*/ 	.word	index@(_Z23block_prefix_sum_kernelPKfPfS1_j)
        /*0068*/ 	.word	0x00000000
.L_17:


//--------------------- .nv.compat                --------------------------
	.section	.nv.compat,"",@"SHT_CUDA_COMPAT_INFO"
	.align	4
        /*0000*/ 	.byte	0x02, 0x09, 0x00, 0x00, 0x02, 0x02, 0x01, 0x00, 0x02, 0x05, 0x05, 0x00, 0x03, 0x07, 0x01, 0x01
        /*0010*/ 	.byte	0x02, 0x03, 0x00, 0x00, 0x02, 0x06, 0x01, 0x00, 0x04, 0x0b, 0x08, 0x00, 0x09, 0x00, 0x00, 0x00
        /*0020*/ 	.byte	0x00, 0x00, 0x00, 0x00


//--------------------- .nv.info._Z21add_block_sums_kernelPfPKfj --------------------------
	.section	.nv.info._Z21add_block_sums_kernelPfPKfj,"",@"SHT_CUDA_INFO"
	.sectionflags	@""
	.align	4


	//----- nvinfo : EIATTR_CUDA_API_VERSION
	.align		4
        /*0000*/ 	.byte	0x04, 0x37
        /*0002*/ 	.short	(.L_19 - .L_18)
.L_18:
        /*0004*/ 	.word	0x00000082


	//----- nvinfo : EIATTR_KPARAM_INFO
	.align		4
.L_19:
        /*0008*/ 	.byte	0x04, 0x17
        /*000a*/ 	.short	(.L_21 - .L_20)
.L_20:
        /*000c*/ 	.word	0x00000000
        /*0010*/ 	.short	0x0002
        /*0012*/ 	.short	0x0010
        /*0014*/ 	.byte	0x00, 0xf0, 0x11, 0x00


	//----- nvinfo : EIATTR_KPARAM_INFO
	.align		4
.L_21:
        /*0018*/ 	.byte	0x04, 0x17
        /*001a*/ 	.short	(.L_23 - .L_22)
.L_22:
        /*001c*/ 	.word	0x00000000
        /*0020*/ 	.short	0x0001
        /*0022*/ 	.short	0x0008
        /*0024*/ 	.byte	0x00, 0xf5, 0x21, 0x00


	//----- nvinfo : EIATTR_KPARAM_INFO
	.align		4
.L_23:
        /*0028*/ 	.byte	0x04, 0x17
        /*002a*/ 	.short	(.L_25 - .L_24)
.L_24:
        /*002c*/ 	.word	0x00000000
        /*0030*/ 	.short	0x0000
        /*0032*/ 	.short	0x0000
        /*0034*/ 	.byte	0x00, 0xf5, 0x21, 0x00


	//----- nvinfo : EIATTR_SPARSE_MMA_MASK
	.align		4
.L_25:
        /*0038*/ 	.byte	0x03, 0x50
        /*003a*/ 	.short	0x0000


	//----- nvinfo : EIATTR_MAXREG_COUNT
	.align		4
        /*003c*/ 	.byte	0x03, 0x1b
        /*003e*/ 	.short	0x00ff


	//----- nvinfo : EIATTR_MERCURY_ISA_VERSION
	.align		4
        /*0040*/ 	.byte	0x03, 0x5f
        /*0042*/ 	.short	0x0101


	//----- nvinfo : EIATTR_VRC_CTA_INIT_COUNT
	.align		4
        /*0044*/ 	.byte	0x02, 0x4a
	.zero		1
	.zero		1


	//----- nvinfo : EIATTR_EXIT_INSTR_OFFSETS
	.align		4
        /*0048*/ 	.byte	0x04, 0x1c
        /*004a*/ 	.short	(.L_27 - .L_26)


	//   ....[0]....
.L_26:
        /*004c*/ 	.word	0x00000080


	//   ....[1]....
        /*0050*/ 	.word	0x00000130


	//----- nvinfo : EIATTR_CBANK_PARAM_SIZE
	.align		4
.L_27:
        /*0054*/ 	.byte	0x03, 0x19
        /*0056*/ 	.short	0x0014


	//----- nvinfo : EIATTR_PARAM_CBANK
	.align		4
        /*0058*/ 	.byte	0x04, 0x0a
        /*005a*/ 	.short	(.L_29 - .L_28)
	.align		4
.L_28:
        /*005c*/ 	.word	index@(.nv.constant0._Z21add_block_sums_kernelPfPKfj)
        /*0060*/ 	.short	0x0380
        /*0062*/ 	.short	0x0014


	//----- nvinfo : EIATTR_SW_WAR
	.align		4
.L_29:
        /*0064*/ 	.byte	0x04, 0x36
        /*0066*/ 	.short	(.L_31 - .L_30)
.L_30:
        /*0068*/ 	.word	0x00000008
.L_31:


//--------------------- .nv.info._Z28block_sums_prefix_sum_kernelPKfPfj --------------------------
	.section	.nv.info._Z28block_sums_prefix_sum_kernelPKfPfj,"",@"SHT_CUDA_INFO"
	.sectionflags	@""
	.align	4


	//----- nvinfo : EIATTR_CUDA_API_VERSION
	.align		4
        /*0000*/ 	.byte	0x04, 0x37
        /*0002*/ 	.short	(.L_33 - .L_32)
.L_32:
        /*0004*/ 	.word	0x00000082


	//----- nvinfo : EIATTR_KPARAM_INFO
	.align		4
.L_33:
        /*0008*/ 	.byte	0x04, 0x17
        /*000a*/ 	.short	(.L_35 - .L_34)
.L_34:
        /*000c*/ 	.word	0x00000000
        /*0010*/ 	.short	0x0002
        /*0012*/ 	.short	0x0010
        /*0014*/ 	.byte	0x00, 0xf0, 0x11, 0x00


	//----- nvinfo : EIATTR_KPARAM_INFO
	.align		4
.L_35:
        /*0018*/ 	.byte	0x04, 0x17
        /*001a*/ 	.short	(.L_37 - .L_36)
.L_36:
        /*001c*/ 	.word	0x00000000
        /*0020*/ 	.short	0x0001
        /*0022*/ 	.short	0x0008
        /*0024*/ 	.byte	0x00, 0xf5, 0x21, 0x00


	//----- nvinfo : EIATTR_KPARAM_INFO
	.align		4
.L_37:
        /*0028*/ 	.byte	0x04, 0x17
        /*002a*/ 	.short	(.L_39 - .L_38)
.L_38:
        /*002c*/ 	.word	0x00000000
        /*0030*/ 	.short	0x0000
        /*0032*/ 	.short	0x0000
        /*0034*/ 	.byte	0x00, 0xf5, 0x21, 0x00


	//----- nvinfo : EIATTR_SPARSE_MMA_MASK
	.align		4
.L_39:
        /*0038*/ 	.byte	0x03, 0x50
        /*003a*/ 	.short	0x0000


	//----- nvinfo : EIATTR_MAXREG_COUNT
	.align		4
        /*003c*/ 	.byte	0x03, 0x1b
        /*003e*/ 	.short	0x00ff


	//----- nvinfo : EIATTR_NUM_BARRIERS
	.align		4
        /*0040*/ 	.byte	0x02, 0x4c
        /*0042*/ 	.byte	0x01
	.zero		1


	//----- nvinfo : EIATTR_MERCURY_ISA_VERSION
	.align		4
        /*0044*/ 	.byte	0x03, 0x5f
        /*0046*/ 	.short	0x0101


	//----- nvinfo : EIATTR_VRC_CTA_INIT_COUNT
	.align		4
        /*0048*/ 	.byte	0x02, 0x4a
	.zero		1
	.zero		1


	//----- nvinfo : EIATTR_EXIT_INSTR_OFFSETS
	.align		4
        /*004c*/ 	.byte	0x04, 0x1c
        /*004e*/ 	.short	(.L_41 - .L_40)


	//   ....[0]....
.L_40:
        /*0050*/ 	.word	0x00000760


	//   ....[1]....
        /*0054*/ 	.word	0x000007a0


	//----- nvinfo : EIATTR_CRS_STACK_SIZE
	.align		4
.L_41:
        /*0058*/ 	.byte	0x04, 0x1e
        /*005a*/ 	.short	(.L_43 - .L_42)
.L_42:
        /*005c*/ 	.word	0x00000000


	//----- nvinfo : EIATTR_CBANK_PARAM_SIZE
	.align		4
.L_43:
        /*0060*/ 	.byte	0x03, 0x19
        /*0062*/ 	.short	0x0014


	//----- nvinfo : EIATTR_PARAM_CBANK
	.align		4
        /*0064*/ 	.byte	0x04, 0x0a
        /*0066*/ 	.short	(.L_45 - .L_44)
	.align		4
.L_44:
        /*0068*/ 	.word	index@(.nv.constant0._Z28block_sums_prefix_sum_kernelPKfPfj)
        /*006c*/ 	.short	0x0380
        /*006e*/ 	.short	0x0014


	//----- nvinfo : EIATTR_SW_WAR
	.align		4
.L_45:
        /*0070*/ 	.byte	0x04, 0x36
        /*0072*/ 	.short	(.L_47 - .L_46)
.L_46:
        /*0074*/ 	.word	0x00000008
.L_47:


//--------------------- .nv.info._Z23block_prefix_sum_kernelPKfPfS1_j --------------------------
	.section	.nv.info._Z23block_prefix_sum_kernelPKfPfS1_j,"",@"SHT_CUDA_INFO"
	.sectionflags	@""
	.align	4


	//----- nvinfo : EIATTR_CUDA_API_VERSION
	.align		4
        /*0000*/ 	.byte	0x04, 0x37
        /*0002*/ 	.short	(.L_49 - .L_48)
.L_48:
        /*0004*/ 	.word	0x00000082


	//----- nvinfo : EIATTR_KPARAM_INFO
	.align		4
.L_49:
        /*0008*/ 	.byte	0x04, 0x17
        /*000a*/ 	.short	(.L_51 - .L_50)
.L_50:
        /*000c*/ 	.word	0x00000000
        /*0010*/ 	.short	0x0003
        /*0012*/ 	.short	0x0018
        /*0014*/ 	.byte	0x00, 0xf0, 0x11, 0x00


	//----- nvinfo : EIATTR_KPARAM_INFO
	.align		4
.L_51:
        /*0018*/ 	.byte	0x04, 0x17
        /*001a*/ 	.short	(.L_53 - .L_52)
.L_52:
        /*001c*/ 	.word	0x00000000
        /*0020*/ 	.short	0x0002
        /*0022*/ 	.short	0x0010
        /*0024*/ 	.byte	0x00, 0xf5, 0x21, 0x00


	//----- nvinfo : EIATTR_KPARAM_INFO
	.align		4
.L_53:
        /*0028*/ 	.byte	0x04, 0x17
        /*002a*/ 	.short	(.L_55 - .L_54)
.L_54:
        /*002c*/ 	.word	0x00000000
        /*0030*/ 	.short	0x0001
        /*0032*/ 	.short	0x0008
        /*0034*/ 	.byte	0x00, 0xf5, 0x21, 0x00


	//----- nvinfo : EIATTR_KPARAM_INFO
	.align		4
.L_55:
        /*0038*/ 	.byte	0x04, 0x17
        /*003a*/ 	.short	(.L_57 - .L_56)
.L_56:
        /*003c*/ 	.word	0x00000000
        /*0040*/ 	.short	0x0000
        /*0042*/ 	.short	0x0000
        /*0044*/ 	.byte	0x00, 0xf5, 0x21, 0x00


	//----- nvinfo : EIATTR_SPARSE_MMA_MASK
	.align		4
.L_57:
        /*0048*/ 	.byte	0x03, 0x50
        /*004a*/ 	.short	0x0000


	//----- nvinfo : EIATTR_MAXREG_COUNT
	.align		4
        /*004c*/ 	.byte	0x03, 0x1b
        /*004e*/ 	.short	0x00ff


	//----- nvinfo : EIATTR_NUM_BARRIERS
	.align		4
        /*0050*/ 	.byte	0x02, 0x4c
        /*0052*/ 	.byte	0x01
	.zero		1


	//----- nvinfo : EIATTR_MERCURY_ISA_VERSION
	.align		4
        /*0054*/ 	.byte	0x03, 0x5f
        /*0056*/ 	.short	0x0101


	//----- nvinfo : EIATTR_VRC_CTA_INIT_COUNT
	.align		4
        /*0058*/ 	.byte	0x02, 0x4a
	.zero		1
	.zero		1


	//----- nvinfo : EIATTR_EXIT_INSTR_OFFSETS
	.align		4
        /*005c*/ 	.byte	0x04, 0x1c
        /*005e*/ 	.short	(.L_59 - .L_58)


	//   ....[0]....
.L_58:
        /*0060*/ 	.word	0x000007e0


	//   ....[1]....
        /*0064*/ 	.word	0x00000820


	//----- nvinfo : EIATTR_CRS_STACK_SIZE
	.align		4
.L_59:
        /*0068*/ 	.byte	0x04, 0x1e
        /*006a*/ 	.short	(.L_61 - .L_60)
.L_60:
        /*006c*/ 	.word	0x00000000


	//----- nvinfo : EIATTR_CBANK_PARAM_SIZE
	.align		4
.L_61:
        /*0070*/ 	.byte	0x03, 0x19
        /*0072*/ 	.short	0x001c


	//----- nvinfo : EIATTR_PARAM_CBANK
	.align		4
        /*0074*/ 	.byte	0x04, 0x0a
        /*0076*/ 	.short	(.L_63 - .L_62)
	.align		4
.L_62:
        /*0078*/ 	.word	index@(.nv.constant0._Z23block_prefix_sum_kernelPKfPfS1_j)
        /*007c*/ 	.short	0x0380
        /*007e*/ 	.short	0x001c


	//----- nvinfo : EIATTR_SW_WAR
	.align		4
.L_63:
        /*0080*/ 	.byte	0x04, 0x36
        /*0082*/ 	.short	(.L_65 - .L_64)
.L_64:
        /*0084*/ 	.word	0x00000008
.L_65:


//--------------------- .nv.callgraph             --------------------------
	.section	.nv.callgraph,"",@"SHT_CUDA_CALLGRAPH"
	.align	4
	.sectionentsize	8
	.align		4
        /*0000*/ 	.word	0x00000000
	.align		4
        /*0004*/ 	.word	0xffffffff
	.align		4
        /*0008*/ 	.word	0x00000000
	.align		4
        /*000c*/ 	.word	0xfffffffe
	.align		4
        /*0010*/ 	.word	0x00000000
	.align		4
        /*0014*/ 	.word	0xfffffffd
	.align		4
        /*0018*/ 	.word	0x00000000
	.align		4
        /*001c*/ 	.word	0xfffffffc


//--------------------- .text._Z21add_block_sums_kernelPfPKfj --------------------------
	.section	.text._Z21add_block_sums_kernelPfPKfj,"ax",@progbits
	.align	128
        .global         _Z21add_block_sums_kernelPfPKfj
        .type           _Z21add_block_sums_kernelPfPKfj,@function
        .size           _Z21add_block_sums_kernelPfPKfj,(.L_x_21 - _Z21add_block_sums_kernelPfPKfj)
        .other          _Z21add_block_sums_kernelPfPKfj,@"STO_CUDA_ENTRY STV_DEFAULT"
_Z21add_block_sums_kernelPfPKfj:
.text._Z21add_block_sums_kernelPfPKfj:
[----:B------:R-:W-:Y:S01]  /*0000*/  LDC R1, c[0x0][0x37c] ;  /* 0x0000df00ff017b82 */ /* 0x000fe20000000800 */
[----:B------:R-:W0:Y:S01]  /*0010*/  S2R R9, SR_CTAID.X ;  /* 0x0000000000097919 */ /* 0x000e220000002500 */
[----:B------:R-:W0:Y:S01]  /*0020*/  LDCU UR4, c[0x0][0x360] ;  /* 0x00006c00ff0477ac */ /* 0x000e220008000800 */
[----:B------:R-:W0:Y:S01]  /*0030*/  S2R R0, SR_TID.X ;  /* 0x0000000000007919 */ /* 0x000e220000002100 */
[----:B------:R-:W1:Y:S01]  /*0040*/  LDCU UR5, c[0x0][0x390] ;  /* 0x00007200ff0577ac */ /* 0x000e620008000800 */
[----:B0-----:R-:W-:-:S05]  /*0050*/  IMAD R7, R9, UR4, R0 ;  /* 0x0000000409077c24 */ /* 0x001fca000f8e0200 */
[----:B-1----:R-:W-:-:S04]  /*0060*/  ISETP.GE.U32.AND P0, PT, R7, UR5, PT ;  /* 0x0000000507007c0c */ /* 0x002fc8000bf06070 */
[----:B------:R-:W-:-:S13]  /*0070*/  ISETP.EQ.OR P0, PT, R9, RZ, P0 ;  /* 0x000000ff0900720c */ /* 0x000fda0000702670 */
[----:B------:R-:W-:Y:S05]  /*0080*/  @P0 EXIT ;  /* 0x000000000000094d */ /* 0x000fea0003800000 */
[----:B------:R-:W0:Y:S01]  /*0090*/  LDC.64 R2, c[0x0][0x388] ;  /* 0x0000e200ff027b82 */ /* 0x000e220000000a00 */
[----:B------:R-:W1:Y:S01]  /*00a0*/  LDCU.64 UR4, c[0x0][0x358] ;  /* 0x00006b00ff0477ac */ /* 0x000e620008000a00 */
[----:B------:R-:W-:-:S06]  /*00b0*/  IADD3 R9, PT, PT, R9, -0x1, RZ ;  /* 0xffffffff09097810 */ /* 0x000fcc0007ffe0ff */
[----:B------:R-:W2:Y:S01]  /*00c0*/  LDC.64 R4, c[0x0][0x380] ;  /* 0x0000e000ff047b82 */ /* 0x000ea20000000a00 */
[----:B0-----:R-:W-:-:S06]  /*00d0*/  IMAD.WIDE.U32 R2, R9, 0x4, R2 ;  /* 0x0000000409027825 */ /* 0x001fcc00078e0002 */
[----:B-1----:R-:W3:Y:S01]  /*00e0*/  LDG.E R2, desc[UR4][R2.64] ;  /* 0x0000000402027981 */ /* 0x002ee2000c1e1900 */
[----:B--2---:R-:W-:-:S05]  /*00f0*/  IMAD.WIDE.U32 R4, R7, 0x4, R4 ;  /* 0x0000000407047825 */ /* 0x004fca00078e0004 */
[----:B------:R-:W3:Y:S02]  /*0100*/  LDG.E R7, desc[UR4][R4.64] ;  /* 0x0000000404077981 */ /* 0x000ee4000c1e1900 */
[----:B---3--:R-:W-:-:S05]  /*0110*/  FADD R7, R2, R7 ;  /* 0x0000000702077221 */ /* 0x008fca0000000000 */
[----:B------:R-:W-:Y:S01]  /*0120*/  STG.E desc[UR4][R4.64], R7 ;  /* 0x0000000704007986 */ /* 0x000fe2000c101904 */
[----:B------:R-:W-:Y:S05]  /*0130*/  EXIT ;  /* 0x000000000000794d */ /* 0x000fea0003800000 */
.L_x_0:
[----:B------:R-:W-:-:S00]  /*0140*/  BRA `(.L_x_0) ;  /* 0xfffffffc00fc7947 */ /* 0x000fc0000383ffff */
[----:B------:R-:W-:-:S00]  /*0150*/  NOP ;  /* 0x0000000000007918 */ /* 0x000fc00000000000 */
        /* <DEDUP_REMOVED lines=10> */
.L_x_21:


//--------------------- .text._Z28block_sums_prefix_sum_kernelPKfPfj --------------------------
	.section	.text._Z28block_sums_prefix_sum_kernelPKfPfj,"ax",@progbits
	.align	128
        .global         _Z28block_sums_prefix_sum_kernelPKfPfj
        .type           _Z28block_sums_prefix_sum_kernelPKfPfj,@function
        .size           _Z28block_sums_prefix_sum_kernelPKfPfj,(.L_x_22 - _Z28block_sums_prefix_sum_kernelPKfPfj)
        .other          _Z28block_sums_prefix_sum_kernelPKfPfj,@"STO_CUDA_ENTRY STV_DEFAULT"
_Z28block_sums_prefix_sum_kernelPKfPfj:
.text._Z28block_sums_prefix_sum_kernelPKfPfj:
[----:B------:R-:W-:Y:S01]  /*0000*/  LDC R1, c[0x0][0x37c] ;  /* 0x0000df00ff017b82 */ /* 0x000fe20000000800 */
[----:B------:R-:W0:Y:S01]  /*0010*/  S2R R0, SR_TID.X ;  /* 0x0000000000007919 */ /* 0x000e220000002100 */
[----:B------:R-:W0:Y:S01]  /*0020*/  LDCU UR4, c[0x0][0x390] ;  /* 0x00007200ff0477ac */ /* 0x000e220008000800 */
[----:B------:R-:W-:Y:S01]  /*0030*/  HFMA2 R6, -RZ, RZ, 0, 0 ;  /* 0x00000000ff067431 */ /* 0x000fe200000001ff */
[----:B------:R-:W1:Y:S01]  /*0040*/  LDCU.64 UR6, c[0x0][0x358] ;  /* 0x00006b00ff0677ac */ /* 0x000e620008000a00 */
[----:B0-----:R-:W-:-:S13]  /*0050*/  ISETP.GE.U32.AND P0, PT, R0, UR4, PT ;  /* 0x0000000400007c0c */ /* 0x001fda000bf06070 */
[----:B------:R-:W0:Y:S02]  /*0060*/  @!P0 LDC.64 R4, c[0x0][0x380] ;  /* 0x0000e000ff048b82 */ /* 0x000e240000000a00 */
[----:B0-----:R-:W-:-:S05]  /*0070*/  @!P0 IMAD.WIDE.U32 R4, R0, 0x4, R4 ;  /* 0x0000000400048825 */ /* 0x001fca00078e0004 */
[----:B-1----:R-:W2:Y:S01]  /*0080*/  @!P0 LDG.E R6, desc[UR6][R4.64] ;  /* 0x0000000604068981 */ /* 0x002ea2000c1e1900 */
[----:B------:R-:W0:Y:S01]  /*0090*/  S2UR UR5, SR_CgaCtaId ;  /* 0x00000000000579c3 */ /* 0x000e220000008800 */
[----:B------:R-:W-:Y:S01]  /*00a0*/  UMOV UR4, 0x400 ;  /* 0x0000040000047882 */ /* 0x000fe20000000000 */
[C---:B------:R-:W-:Y:S01]  /*00b0*/  ISETP.GE.U32.AND P2, PT, R0.reuse, 0x7, PT ;  /* 0x000000070000780c */ /* 0x040fe20003f46070 */
[----:B------:R-:W-:Y:S01]  /*00c0*/  BSSY.RECONVERGENT B0, `(.L_x_1) ;  /* 0x0000036000007945 */ /* 0x000fe20003800200 */
[----:B------:R-:W-:Y:S02]  /*00d0*/  IADD3 R2, PT, PT, R0, 0x1, RZ ;  /* 0x0000000100027810 */ /* 0x000fe40007ffe0ff */
[----:B------:R-:W-:Y:S02]  /*00e0*/  CS2R R8, SRZ ;  /* 0x0000000000087805 */ /* 0x000fe4000001ff00 */
[----:B------:R-:W-:Y:S02]  /*00f0*/  MOV R12, RZ ;  /* 0x000000ff000c7202 */ /* 0x000fe40000000f00 */
[----:B------:R-:W-:-:S04]  /*0100*/  LOP3.LUT R3, R2, 0x7, RZ, 0xc0, !PT ;  /* 0x0000000702037812 */ /* 0x000fc800078ec0ff */
[----:B------:R-:W-:Y:S01]  /*0110*/  ISETP.NE.AND P1, PT, R3, RZ, PT ;  /* 0x000000ff0300720c */ /* 0x000fe20003f25270 */
[----:B0-----:R-:W-:-:S06]  /*0120*/  ULEA UR4, UR5, UR4, 0x18 ;  /* 0x0000000405047291 */ /* 0x001fcc000f8ec0ff */
[----:B------:R-:W-:-:S05]  /*0130*/  LEA R7, R0, UR4, 0x2 ;  /* 0x0000000400077c11 */ /* 0x000fca000f8e10ff */
[----:B--2---:R0:W-:Y:S01]  /*0140*/  STS [R7], R6 ;  /* 0x0000000607007388 */ /* 0x0041e20000000800 */
[----:B------:R-:W-:Y:S06]  /*0150*/  BAR.SYNC.DEFER_BLOCKING 0x0 ;  /* 0x0000000000007b1d */ /* 0x000fec0000010000 */
[----:B------:R-:W-:Y:S05]  /*0160*/  @!P2 BRA `(.L_x_2) ;  /* 0x0000000000aca947 */ /* 0x000fea0003800000 */
[----:B------:R-:W-:Y:S01]  /*0170*/  UIADD3 UR5, UPT, UPT, UR4, 0x10, URZ ;  /* 0x0000001004057890 */ /* 0x000fe2000fffe0ff */
[----:B------:R-:W-:Y:S02]  /*0180*/  LOP3.LUT R12, R2, 0x7f8, RZ, 0xc0, !PT ;  /* 0x000007f8020c7812 */ /* 0x000fe400078ec0ff */
[----:B------:R-:W-:Y:S02]  /*0190*/  MOV R9, RZ ;  /* 0x000000ff00097202 */ /* 0x000fe40000000f00 */
[----:B------:R-:W-:Y:S02]  /*01a0*/  IADD3 R16, PT, PT, -R12, RZ, RZ ;  /* 0x000000ff0c107210 */ /* 0x000fe40007ffe1ff */
[----:B------:R-:W-:-:S07]  /*01b0*/  MOV R13, UR5 ;  /* 0x00000005000d7c02 */ /* 0x000fce0008000f00 */
.L_x_3:
[----:B0-----:R-:W0:Y:S01]  /*01c0*/  LDS.128 R4, [R13+-0x10] ;  /* 0xfffff0000d047984 */ /* 0x001e220000000c00 */
[----:B------:R-:W-:-:S04]  /*01d0*/  IADD3 R16, PT, PT, R16, 0x8, RZ ;  /* 0x0000000810107810 */ /* 0x000fc80007ffe0ff */
[----:B------:R-:W-:Y:S01]  /*01e0*/  ISETP.NE.AND P2, PT, R16, RZ, PT ;  /* 0x000000ff1000720c */ /* 0x000fe20003f45270 */
[----:B0-----:R-:W-:-:S04]  /*01f0*/  FADD R9, R4, -R9 ;  /* 0x8000000904097221 */ /* 0x001fc80000000000 */
[----:B------:R-:W-:-:S04]  /*0200*/  FADD R15, R9, R8 ;  /* 0x00000008090f7221 */ /* 0x000fc80000000000 */
[----:B------:R-:W-:-:S04]  /*0210*/  FADD R8, R15, -R8 ;  /* 0x800000080f087221 */ /* 0x000fc80000000000 */
[----:B------:R-:W-:-:S04]  /*0220*/  FADD R8, -R9, R8 ;  /* 0x0000000809087221 */ /* 0x000fc80000000100 */
[----:B------:R-:W-:Y:S02]  /*0230*/  FADD R4, R5, -R8 ;  /* 0x8000000805047221 */ /* 0x000fe40000000000 */
[----:B------:R0:W1:Y:S02]  /*0240*/  LDS.128 R8, [R13] ;  /* 0x000000000d087984 */ /* 0x0000640000000c00 */
[----:B------:R-:W-:-:S04]  /*0250*/  FADD R14, R15, R4 ;  /* 0x000000040f0e7221 */ /* 0x000fc80000000000 */
[----:B------:R-:W-:Y:S01]  /*0260*/  FADD R15, -R15, R14 ;  /* 0x0000000e0f0f7221 */ /* 0x000fe20000000100 */
[----:B0-----:R-:W-:-:S03]  /*0270*/  IADD3 R13, PT, PT, R13, 0x20, RZ ;  /* 0x000000200d0d7810 */ /* 0x001fc60007ffe0ff */
[----:B------:R-:W-:-:S04]  /*0280*/  FADD R15, -R4, R15 ;  /* 0x0000000f040f7221 */ /* 0x000fc80000000100 */
[----:B------:R-:W-:-:S04]  /*0290*/  FADD R15, R6, -R15 ;  /* 0x8000000f060f7221 */ /* 0x000fc80000000000 */
[----:B------:R-:W-:-:S04]  /*02a0*/  FADD R5, R14, R15 ;  /* 0x0000000f0e057221 */ /* 0x000fc80000000000 */
[----:B------:R-:W-:-:S04]  /*02b0*/  FADD R14, -R14, R5 ;  /* 0x000000050e0e7221 */ /* 0x000fc80000000100 */
[----:B------:R-:W-:-:S04]  /*02c0*/  FADD R14, -R15, R14 ;  /* 0x0000000e0f0e7221 */ /* 0x000fc80000000100 */
[----:B------:R-:W-:-:S04]  /*02d0*/  FADD R14, R7, -R14 ;  /* 0x8000000e070e7221 */ /* 0x000fc80000000000 */
[----:B------:R-:W-:-:S04]  /*02e0*/  FADD R4, R5, R14 ;  /* 0x0000000e05047221 */ /* 0x000fc80000000000 */
[----:B------:R-:W-:-:S04]  /*02f0*/  FADD R5, -R5, R4 ;  /* 0x0000000405057221 */ /* 0x000fc80000000100 */
[----:B------:R-:W-:-:S04]  /*0300*/  FADD R5, -R14, R5 ;  /* 0x000000050e057221 */ /* 0x000fc80000000100 */
[----:B-1----:R-:W-:-:S04]  /*0310*/  FADD R5, -R5, R8 ;  /* 0x0000000805057221 */ /* 0x002fc80000000100 */
[----:B------:R-:W-:-:S04]  /*0320*/  FADD R7, R4, R5 ;  /* 0x0000000504077221 */ /* 0x000fc80000000000 */
[----:B------:R-:W-:-:S04]  /*0330*/  FADD R4, -R4, R7 ;  /* 0x0000000704047221 */ /* 0x000fc80000000100 */
        /* <DEDUP_REMOVED lines=12> */
[----:B------:R-:W-:Y:S01]  /*0400*/  FADD R9, -R6, R5 ;  /* 0x0000000506097221 */ /* 0x000fe20000000100 */
[----:B------:R-:W-:Y:S06]  /*0410*/  @P2 BRA `(.L_x_3) ;  /* 0xfffffffc00682947 */ /* 0x000fec000383ffff */
.L_x_2:
[----:B------:R-:W-:Y:S05]  /*0420*/  BSYNC.RECONVERGENT B0 ;  /* 0x0000000000007941 */ /* 0x000fea0003800200 */
.L_x_1:
[----:B------:R-:W-:Y:S04]  /*0430*/  BSSY.RECONVERGENT B0, `(.L_x_4) ;  /* 0x0000031000007945 */ /* 0x000fe80003800200 */
[----:B------:R-:W-:Y:S05]  /*0440*/  @!P1 BRA `(.L_x_5) ;  /* 0x0000000000bc9947 */ /* 0x000fea0003800000 */
[----:B------:R-:W-:Y:S01]  /*0450*/  ISETP.GE.U32.AND P1, PT, R3, 0x4, PT ;  /* 0x000000040300780c */ /* 0x000fe20003f26070 */
[----:B------:R-:W-:Y:S01]  /*0460*/  BSSY.RECONVERGENT B1, `(.L_x_6) ;  /* 0x0000017000017945 */ /* 0x000fe20003800200 */
[----:B------:R-:W-:-:S11]  /*0470*/  LOP3.LUT P2, R10, R2, 0x3, RZ, 0xc0, !PT ;  /* 0x00000003020a7812 */ /* 0x000fd6000784c0ff */
[----:B------:R-:W-:Y:S05]  /*0480*/  @!P1 BRA `(.L_x_7) ;  /* 0x0000000000509947 */ /* 0x000fea0003800000 */
[C---:B------:R-:W-:Y:S02]  /*0490*/  LEA R4, R12.reuse, UR4, 0x2 ;  /* 0x000000040c047c11 */ /* 0x040fe4000f8e10ff */
[----:B------:R-:W-:-:S03]  /*04a0*/  IADD3 R12, PT, PT, R12, 0x4, RZ ;  /* 0x000000040c0c7810 */ /* 0x000fc60007ffe0ff */
[----:B0-----:R-:W0:Y:S04]  /*04b0*/  LDS.64 R6, [R4] ;  /* 0x0000000004067984 */ /* 0x001e280000000a00 */
[----:B------:R-:W1:Y:S01]  /*04c0*/  LDS.64 R2, [R4+0x8] ;  /* 0x0000080004027984 */ /* 0x000e620000000a00 */
[----:B0-----:R-:W-:-:S04]  /*04d0*/  FADD R9, -R9, R6 ;  /* 0x0000000609097221 */ /* 0x001fc80000000100 */
[----:B------:R-:W-:-:S04]  /*04e0*/  FADD R5, R8, R9 ;  /* 0x0000000908057221 */ /* 0x000fc80000000000 */
[----:B------:R-:W-:-:S04]  /*04f0*/  FADD R8, -R8, R5 ;  /* 0x0000000508087221 */ /* 0x000fc80000000100 */
[----:B------:R-:W-:-:S04]  /*0500*/  FADD R8, -R9, R8 ;  /* 0x0000000809087221 */ /* 0x000fc80000000100 */
[----:B------:R-:W-:-:S04]  /*0510*/  FADD R8, -R8, R7 ;  /* 0x0000000708087221 */ /* 0x000fc80000000100 */
[----:B------:R-:W-:-:S04]  /*0520*/  FADD R6, R5, R8 ;  /* 0x0000000805067221 */ /* 0x000fc80000000000 */
[----:B------:R-:W-:-:S04]  /*0530*/  FADD R5, -R5, R6 ;  /* 0x0000000605057221 */ /* 0x000fc80000000100 */
[----:B------:R-:W-:-:S04]  /*0540*/  FADD R5, -R8, R5 ;  /* 0x0000000508057221 */ /* 0x000fc80000000100 */
[----:B-1----:R-:W-:-:S04]  /*0550*/  FADD R5, -R5, R2 ;  /* 0x0000000205057221 */ /* 0x002fc80000000100 */
[----:B------:R-:W-:-:S04]  /*0560*/  FADD R7, R6, R5 ;  /* 0x0000000506077221 */ /* 0x000fc80000000000 */
[----:B------:R-:W-:-:S04]  /*0570*/  FADD R6, -R6, R7 ;  /* 0x0000000706067221 */ /* 0x000fc80000000100 */
[----:B------:R-:W-:-:S04]  /*0580*/  FADD R6, -R5, R6 ;  /* 0x0000000605067221 */ /* 0x000fc80000000100 */
[----:B------:R-:W-:-:S04]  /*0590*/  FADD R6, -R6, R3 ;  /* 0x0000000306067221 */ /* 0x000fc80000000100 */
[----:B------:R-:W-:-:S04]  /*05a0*/  FADD R8, R7, R6 ;  /* 0x0000000607087221 */ /* 0x000fc80000000000 */
[----:B------:R-:W-:-:S04]  /*05b0*/  FADD R7, -R7, R8 ;  /* 0x0000000807077221 */ /* 0x000fc80000000100 */
[----:B------:R-:W-:-:S07]  /*05c0*/  FADD R9, -R6, R7 ;  /* 0x0000000706097221 */ /* 0x000fce0000000100 */
.L_x_7:
[----:B------:R-:W-:Y:S05]  /*05d0*/  BSYNC.RECONVERGENT B1 ;  /* 0x0000000000017941 */ /* 0x000fea0003800200 */
.L_x_6:
[----:B------:R-:W-:Y:S05]  /*05e0*/  @!P2 BRA `(.L_x_5) ;  /* 0x000000000054a947 */ /* 0x000fea0003800000 */
[----:B------:R-:W-:Y:S01]  /*05f0*/  ISETP.NE.AND P1, PT, R10, 0x1, PT ;  /* 0x000000010a00780c */ /* 0x000fe20003f25270 */
[----:B------:R-:W-:Y:S01]  /*0600*/  BSSY.RECONVERGENT B1, `(.L_x_8) ;  /* 0x000000f000017945 */ /* 0x000fe20003800200 */
[----:B------:R-:W-:-:S04]  /*0610*/  LOP3.LUT R2, R0, 0x1, RZ, 0xc0, !PT ;  /* 0x0000000100027812 */ /* 0x000fc800078ec0ff */
[----:B------:R-:W-:-:S07]  /*0620*/  ISETP.NE.U32.AND P2, PT, R2, 0x1, PT ;  /* 0x000000010200780c */ /* 0x000fce0003f45070 */
[----:B------:R-:W-:Y:S06]  /*0630*/  @!P1 BRA `(.L_x_9) ;  /* 0x00000000002c9947 */ /* 0x000fec0003800000 */
[C---:B------:R-:W-:Y:S02]  /*0640*/  LEA R2, R12.reuse, UR4, 0x2 ;  /* 0x000000040c027c11 */ /* 0x040fe4000f8e10ff */
[----:B------:R-:W-:-:S04]  /*0650*/  IADD3 R12, PT, PT, R12, 0x2, RZ ;  /* 0x000000020c0c7810 */ /* 0x000fc80007ffe0ff */
[----:B------:R-:W1:Y:S02]  /*0660*/  LDS.64 R2, [R2] ;  /* 0x0000000002027984 */ /* 0x000e640000000a00 */
        /* <DEDUP_REMOVED lines=8> */
.L_x_9:
[----:B------:R-:W-:Y:S05]  /*06f0*/  BSYNC.RECONVERGENT B1 ;  /* 0x0000000000017941 */ /* 0x000fea0003800200 */
.L_x_8:
[----:B------:R-:W-:-:S06]  /*0700*/  @P2 LEA R12, R12, UR4, 0x2 ;  /* 0x000000040c0c2c11 */ /* 0x000fcc000f8e10ff */
[----:B------:R-:W1:Y:S02]  /*0710*/  @P2 LDS R12, [R12] ;  /* 0x000000000c0c2984 */ /* 0x000e640000000800 */
[----:B-1----:R-:W-:-:S04]  /*0720*/  @P2 FADD R9, R12, -R9 ;  /* 0x800000090c092221 */ /* 0x002fc80000000000 */
[----:B------:R-:W-:-:S07]  /*0730*/  @P2 FADD R8, R8, R9 ;  /* 0x0000000908082221 */ /* 0x000fce0000000000 */
.L_x_5:
[----:B------:R-:W-:Y:S05]  /*0740*/  BSYNC.RECONVERGENT B0 ;  /* 0x0000000000007941 */ /* 0x000fea0003800200 */
.L_x_4:
[----:B------:R-:W-:Y:S06]  /*0750*/  BAR.SYNC.DEFER_BLOCKING 0x0 ;  /* 0x0000000000007b1d */ /* 0x000fec0000010000 */
[----:B------:R-:W-:Y:S05]  /*0760*/  @P0 EXIT ;  /* 0x000000000000094d */ /* 0x000fea0003800000 */
[----:B------:R-:W1:Y:S02]  /*0770*/  LDC.64 R2, c[0x0][0x388] ;  /* 0x0000e200ff027b82 */ /* 0x000e640000000a00 */
[----:B-1----:R-:W-:-:S05]  /*0780*/  IMAD.WIDE.U32 R2, R0, 0x4, R2 ;  /* 0x0000000400027825 */ /* 0x002fca00078e0002 */
[----:B------:R-:W-:Y:S01]  /*0790*/  STG.E desc[UR6][R2.64], R8 ;  /* 0x0000000802007986 */ /* 0x000fe2000c101906 */
[----:B------:R-:W-:Y:S05]  /*07a0*/  EXIT ;  /* 0x000000000000794d */ /* 0x000fea0003800000 */
.L_x_10:
        /* <DEDUP_REMOVED lines=13> */
.L_x_22:


//--------------------- .text._Z23block_prefix_sum_kernelPKfPfS1_j --------------------------
	.section	.text._Z23block_prefix_sum_kernelPKfPfS1_j,"ax",@progbits
	.align	128
        .global         _Z23block_prefix_sum_kernelPKfPfS1_j
        .type           _Z23block_prefix_sum_kernelPKfPfS1_j,@function
        .size           _Z23block_prefix_sum_kernelPKfPfS1_j,(.L_x_23 - _Z23block_prefix_sum_kernelPKfPfS1_j)
        .other          _Z23block_prefix_sum_kernelPKfPfS1_j,@"STO_CUDA_ENTRY STV_DEFAULT"
_Z23block_prefix_sum_kernelPKfPfS1_j:
.text._Z23block_prefix_sum_kernelPKfPfS1_j:
[----:B------:R-:W-:Y:S01]  /*0000*/  LDC R1, c[0x0][0x37c] ;  /* 0x0000df00ff017b82 */ /* 0x000fe20000000800 */
[----:B------:R-:W0:Y:S01]  /*0010*/  S2R R3, SR_TID.X ;  /* 0x0000000000037919 */ /* 0x000e220000002100 */
[----:B------:R-:W0:Y:S01]  /*0020*/  LDCU UR8, c[0x0][0x360] ;  /* 0x00006c00ff0877ac */ /* 0x000e220008000800 */
[----:B------:R-:W-:Y:S01]  /*0030*/  HFMA2 R6, -RZ, RZ, 0, 0 ;  /* 0x00000000ff067431 */ /* 0x000fe200000001ff */
[----:B------:R-:W0:Y:S01]  /*0040*/  S2R R2, SR_CTAID.X ;  /* 0x0000000000027919 */ /* 0x000e220000002500 */
[----:B------:R-:W1:Y:S01]  /*0050*/  LDCU UR4, c[0x0][0x398] ;  /* 0x00007300ff0477ac */ /* 0x000e620008000800 */
[----:B------:R-:W2:Y:S01]  /*0060*/  LDCU.64 UR6, c[0x0][0x358] ;  /* 0x00006b00ff0677ac */ /* 0x000ea20008000a00 */
[----:B0-----:R-:W-:-:S05]  /*0070*/  IMAD R0, R2, UR8, R3 ;  /* 0x0000000802007c24 */ /* 0x001fca000f8e0203 */
[----:B-1----:R-:W-:-:S13]  /*0080*/  ISETP.GE.U32.AND P0, PT, R0, UR4, PT ;  /* 0x0000000400007c0c */ /* 0x002fda000bf06070 */
[----:B------:R-:W0:Y:S02]  /*0090*/  @!P0 LDC.64 R4, c[0x0][0x380] ;  /* 0x0000e000ff048b82 */ /* 0x000e240000000a00 */
[----:B0-----:R-:W-:-:S05]  /*00a0*/  @!P0 IMAD.WIDE.U32 R4, R0, 0x4, R4 ;  /* 0x0000000400048825 */ /* 0x001fca00078e0004 */
[----:B--2---:R-:W2:Y:S01]  /*00b0*/  @!P0 LDG.E R6, desc[UR6][R4.64] ;  /* 0x0000000604068981 */ /* 0x004ea2000c1e1900 */
        /* <DEDUP_REMOVED lines=19> */
.L_x_13:
        /* <DEDUP_REMOVED lines=38> */
.L_x_12:
[----:B------:R-:W-:Y:S05]  /*0450*/  BSYNC.RECONVERGENT B0 ;  /* 0x0000000000007941 */ /* 0x000fea0003800200 */
.L_x_11:
[----:B------:R-:W-:Y:S04]  /*0460*/  BSSY.RECONVERGENT B0, `(.L_x_14) ;  /* 0x0000031000007945 */ /* 0x000fe80003800200 */
[----:B------:R-:W-:Y:S05]  /*0470*/  @!P1 BRA `(.L_x_15) ;  /* 0x0000000000bc9947 */ /* 0x000fea0003800000 */
[----:B------:R-:W-:Y:S01]  /*0480*/  ISETP.GE.U32.AND P1, PT, R13, 0x4, PT ;  /* 0x000000040d00780c */ /* 0x000fe20003f26070 */
[----:B------:R-:W-:Y:S01]  /*0490*/  BSSY.RECONVERGENT B1, `(.L_x_16) ;  /* 0x0000017000017945 */ /* 0x000fe20003800200 */
[----:B------:R-:W-:-:S11]  /*04a0*/  LOP3.LUT P2, R12, R12, 0x3, RZ, 0xc0, !PT ;  /* 0x000000030c0c7812 */ /* 0x000fd6000784c0ff */
[----:B------:R-:W-:Y:S05]  /*04b0*/  @!P1 BRA `(.L_x_17) ;  /* 0x0000000000509947 */ /* 0x000fea0003800000 */
[C---:B0-----:R-:W-:Y:S02]  /*04c0*/  LEA R6, R14.reuse, UR4, 0x2 ;  /* 0x000000040e067c11 */ /* 0x041fe4000f8e10ff */
[----:B------:R-:W-:-:S03]  /*04d0*/  IADD3 R14, PT, PT, R14, 0x4, RZ ;  /* 0x000000040e0e7810 */ /* 0x000fc60007ffe0ff */
[----:B------:R-:W0:Y:S04]  /*04e0*/  LDS.64 R10, [R6] ;  /* 0x00000000060a7984 */ /* 0x000e280000000a00 */
        /* <DEDUP_REMOVED lines=17> */
.L_x_17:
[----:B------:R-:W-:Y:S05]  /*0600*/  BSYNC.RECONVERGENT B1 ;  /* 0x0000000000017941 */ /* 0x000fea0003800200 */
.L_x_16:
        /* <DEDUP_REMOVED lines=10> */
[----:B0-----:R-:W-:-:S04]  /*06b0*/  FADD R7, R8, R9 ;  /* 0x0000000908077221 */ /* 0x001fc80000000000 */
[----:B------:R-:W-:-:S04]  /*06c0*/  FADD R8, -R8, R7 ;  /* 0x0000000708087221 */ /* 0x000fc80000000100 */
[----:B------:R-:W-:-:S04]  /*06d0*/  FADD R8, -R9, R8 ;  /* 0x0000000809087221 */ /* 0x000fc80000000100 */
[----:B------:R-:W-:-:S04]  /*06e0*/  FADD R6, -R8, R5 ;  /* 0x0000000508067221 */ /* 0x000fc80000000100 */
[----:B------:R-:W-:-:S04]  /*06f0*/  FADD R8, R7, R6 ;  /* 0x0000000607087221 */ /* 0x000fc80000000000 */
[----:B------:R-:W-:-:S04]  /*0700*/  FADD R7, -R7, R8 ;  /* 0x0000000807077221 */ /* 0x000fc80000000100 */
[----:B------:R-:W-:-:S07]  /*0710*/  FADD R9, -R6, R7 ;  /* 0x0000000706097221 */ /* 0x000fce0000000100 */
.L_x_19:
[----:B------:R-:W-:Y:S05]  /*0720*/  BSYNC.RECONVERGENT B1 ;  /* 0x0000000000017941 */ /* 0x000fea0003800200 */
.L_x_18:
[----:B------:R-:W-:-:S06]  /*0730*/  @P2 LEA R14, R14, UR4, 0x2 ;  /* 0x000000040e0e2c11 */ /* 0x000fcc000f8e10ff */
[----:B------:R-:W1:Y:S02]  /*0740*/  @P2 LDS R14, [R14] ;  /* 0x000000000e0e2984 */ /* 0x000e640000000800 */
[----:B-1----:R-:W-:-:S04]  /*0750*/  @P2 FADD R9, R14, -R9 ;  /* 0x800000090e092221 */ /* 0x002fc80000000000 */
[----:B------:R-:W-:-:S07]  /*0760*/  @P2 FADD R8, R8, R9 ;  /* 0x0000000908082221 */ /* 0x000fce0000000000 */
.L_x_15:
[----:B------:R-:W-:Y:S05]  /*0770*/  BSYNC.RECONVERGENT B0 ;  /* 0x0000000000007941 */ /* 0x000fea0003800200 */
.L_x_14:
[----:B------:R-:W-:Y:S01]  /*0780*/  UIADD3 UR5, UPT, UPT, UR8, -0x1, URZ ;  /* 0xffffffff08057890 */ /* 0x000fe2000fffe0ff */
[----:B------:R-:W-:Y:S05]  /*0790*/  BAR.SYNC.DEFER_BLOCKING 0x0 ;  /* 0x0000000000007b1d */ /* 0x000fea0000010000 */
[----:B------:R-:W-:-:S13]  /*07a0*/  ISETP.NE.OR P1, PT, R3, UR5, P0 ;  /* 0x0000000503007c0c */ /* 0x000fda0008725670 */
[----:B------:R-:W1:Y:S02]  /*07b0*/  @!P1 LDC.64 R4, c[0x0][0x390] ;  /* 0x0000e400ff049b82 */ /* 0x000e640000000a00 */
[----:B-1----:R-:W-:-:S05]  /*07c0*/  @!P1 IMAD.WIDE.U32 R2, R2, 0x4, R4 ;  /* 0x0000000402029825 */ /* 0x002fca00078e0004 */
[----:B------:R1:W-:Y:S01]  /*07d0*/  @!P1 STG.E desc[UR6][R2.64], R8 ;  /* 0x0000000802009986 */ /* 0x0003e2000c101906 */
[----:B------:R-:W-:Y:S05]  /*07e0*/  @P0 EXIT ;  /* 0x000000000000094d */ /* 0x000fea0003800000 */
[----:B-1----:R-:W1:Y:S02]  /*07f0*/  LDC.64 R2, c[0x0][0x388] ;  /* 0x0000e200ff027b82 */ /* 0x002e640000000a00 */
[----:B-1----:R-:W-:-:S05]  /*0800*/  IMAD.WIDE.U32 R2, R0, 0x4, R2 ;  /* 0x0000000400027825 */ /* 0x002fca00078e0002 */
[----:B------:R-:W-:Y:S01]  /*0810*/  STG.E desc[UR6][R2.64], R8 ;  /* 0x0000000802007986 */ /* 0x000fe2000c101906 */
[----:B------:R-:W-:Y:S05]  /*0820*/  EXIT ;  /* 0x000000000000794d */ /* 0x000fea0003800000 */
.L_x_20:
        /* <DEDUP_REMOVED lines=13> */
.L_x_23:


//--------------------- .nv.shared._Z21add_block_sums_kernelPfPKfj --------------------------
	.section	.nv.shared._Z21add_block_sums_kernelPfPKfj,"aw",@nobits
	.sectionflags	@""
	.align	16
	.zero		1024


//--------------------- .nv.shared.reserved.0     --------------------------
	.section	.nv.shared.reserved.0,"aw",@nobits
	.weak		__nv_reservedSMEM_offset_0_alias
	.size		__nv_reservedSMEM_offset_0_alias, 0, 64
	.other		__nv_reservedSMEM_offset_0_alias,@"STO_CUDA_RESERVED_SHARED STV_DEFAULT"
__nv_reservedSMEM_offset_0_alias:
	.zero		0
	.zero		64


//--------------------- .nv.shared._Z28block_sums_prefix_sum_kernelPKfPfj --------------------------
	.section	.nv.shared._Z28block_sums_prefix_sum_kernelPKfPfj,"aw",@nobits
	.sectionflags	@""
	.align	16
	.zero		1024


//--------------------- .nv.shared._Z23block_prefix_sum_kernelPKfPfS1_j --------------------------
	.section	.nv.shared._Z23block_prefix_sum_kernelPKfPfS1_j,"aw",@nobits
	.sectionflags	@""
	.align	16
	.zero		1024


//--------------------- .nv.constant0._Z21add_block_sums_kernelPfPKfj --------------------------
	.section	.nv.constant0._Z21add_block_sums_kernelPfPKfj,"a",@progbits
	.sectionflags	@""
	.align	4
.nv.constant0._Z21add_block_sums_kernelPfPKfj:
	.zero		916


//--------------------- .nv.constant0._Z28block_sums_prefix_sum_kernelPKfPfj --------------------------
	.section	.nv.constant0._Z28block_sums_prefix_sum_kernelPKfPfj,"a",@progbits
	.sectionflags	@""
	.align	4
.nv.constant0._Z28block_sums_prefix_sum_kernelPKfPfj:
	.zero		916


//--------------------- .nv.constant0._Z23block_prefix_sum_kernelPKfPfS1_j --------------------------
	.section	.nv.constant0._Z23block_prefix_sum_kernelPKfPfS1_j,"a",@progbits
	.sectionflags	@""
	.align	4
.nv.constant0._Z23block_prefix_sum_kernelPKfPfS1_j:
	.zero		924


//--------------------- SYMBOLS --------------------------

	.type		.nv.reservedSmem.offset0,@object
	.size		.nv.reservedSmem.offset0,0x4
	.type		.nv.reservedSmem.cap,@object
	.size		.nv.reservedSmem.cap,0x4
